//
// Generated by NVIDIA NVVM Compiler
//
// Compiler Build ID: CL-36424714
// Cuda compilation tools, release 13.0, V13.0.88
// Based on NVVM 20.0.0
//

.version 9.0
.target sm_100
.address_size 64

	// .globl	_Z12Multy2MatrixiiiPfS_S_

.visible .entry _Z12Multy2MatrixiiiPfS_S_(
	.param .u32 _Z12Multy2MatrixiiiPfS_S__param_0,
	.param .u32 _Z12Multy2MatrixiiiPfS_S__param_1,
	.param .u32 _Z12Multy2MatrixiiiPfS_S__param_2,
	.param .u64 .ptr .align 1 _Z12Multy2MatrixiiiPfS_S__param_3,
	.param .u64 .ptr .align 1 _Z12Multy2MatrixiiiPfS_S__param_4,
	.param .u64 .ptr .align 1 _Z12Multy2MatrixiiiPfS_S__param_5
)
{
	.reg .pred 	%p<12>;
	.reg .b32 	%r<41>;
	.reg .b32 	%f<67>;
	.reg .b64 	%rd<53>;

	ld.param.u32 	%r18, [_Z12Multy2MatrixiiiPfS_S__param_0];
	ld.param.u32 	%r19, [_Z12Multy2MatrixiiiPfS_S__param_1];
	ld.param.u32 	%r20, [_Z12Multy2MatrixiiiPfS_S__param_2];
	ld.param.u64 	%rd7, [_Z12Multy2MatrixiiiPfS_S__param_3];
	ld.param.u64 	%rd8, [_Z12Multy2MatrixiiiPfS_S__param_4];
	ld.param.u64 	%rd6, [_Z12Multy2MatrixiiiPfS_S__param_5];
	cvta.to.global.u64 	%rd1, %rd8;
	cvta.to.global.u64 	%rd2, %rd7;
	mov.u32 	%r21, %ctaid.y;
	mov.u32 	%r22, %ntid.y;
	mov.u32 	%r23, %tid.y;
	mad.lo.s32 	%r1, %r21, %r22, %r23;
	mov.u32 	%r24, %ctaid.x;
	mov.u32 	%r25, %ntid.x;
	mov.u32 	%r26, %tid.x;
	mad.lo.s32 	%r2, %r24, %r25, %r26;
	setp.ge.s32 	%p1, %r1, %r19;
	setp.ge.s32 	%p2, %r2, %r20;
	or.pred  	%p3, %p1, %p2;
	@%p3 bra 	$L__BB0_13;
	mul.lo.s32 	%r3, %r19, %r1;
	and.b32  	%r4, %r19, 7;
	setp.lt.u32 	%p4, %r19, 8;
	mov.f32 	%f66, 0f00000000;
	mov.b32 	%r39, 0;
	@%p4 bra 	$L__BB0_4;
	and.b32  	%r39, %r19, 2147483640;
	neg.s32 	%r37, %r39;
	shl.b32 	%r7, %r18, 3;
	mul.wide.u32 	%rd9, %r3, 4;
	add.s64 	%rd10, %rd9, %rd2;
	add.s64 	%rd52, %rd10, 16;
	mov.f32 	%f66, 0f00000000;
	mul.wide.s32 	%rd13, %r18, 4;
	mov.u32 	%r36, %r2;
$L__BB0_3:
	.pragma "nounroll";
	ld.global.f32 	%f16, [%rd52+-16];
	mul.wide.s32 	%rd11, %r36, 4;
	add.s64 	%rd12, %rd1, %rd11;
	ld.global.f32 	%f17, [%rd12];
	fma.rn.f32 	%f18, %f16, %f17, %f66;
	ld.global.f32 	%f19, [%rd52+-12];
	add.s64 	%rd14, %rd12, %rd13;
	ld.global.f32 	%f20, [%rd14];
	fma.rn.f32 	%f21, %f19, %f20, %f18;
	ld.global.f32 	%f22, [%rd52+-8];
	add.s64 	%rd15, %rd14, %rd13;
	ld.global.f32 	%f23, [%rd15];
	fma.rn.f32 	%f24, %f22, %f23, %f21;
	ld.global.f32 	%f25, [%rd52+-4];
	add.s64 	%rd16, %rd15, %rd13;
	ld.global.f32 	%f26, [%rd16];
	fma.rn.f32 	%f27, %f25, %f26, %f24;
	ld.global.f32 	%f28, [%rd52];
	add.s64 	%rd17, %rd16, %rd13;
	ld.global.f32 	%f29, [%rd17];
	fma.rn.f32 	%f30, %f28, %f29, %f27;
	ld.global.f32 	%f31, [%rd52+4];
	add.s64 	%rd18, %rd17, %rd13;
	ld.global.f32 	%f32, [%rd18];
	fma.rn.f32 	%f33, %f31, %f32, %f30;
	ld.global.f32 	%f34, [%rd52+8];
	add.s64 	%rd19, %rd18, %rd13;
	ld.global.f32 	%f35, [%rd19];
	fma.rn.f32 	%f36, %f34, %f35, %f33;
	ld.global.f32 	%f37, [%rd52+12];
	add.s64 	%rd20, %rd19, %rd13;
	ld.global.f32 	%f38, [%rd20];
	fma.rn.f32 	%f66, %f37, %f38, %f36;
	add.s32 	%r37, %r37, 8;
	add.s32 	%r36, %r36, %r7;
	add.s64 	%rd52, %rd52, 32;
	setp.ne.s32 	%p5, %r37, 0;
	@%p5 bra 	$L__BB0_3;
$L__BB0_4:
	setp.eq.s32 	%p6, %r4, 0;
	@%p6 bra 	$L__BB0_12;
	and.b32  	%r13, %r19, 3;
	setp.lt.u32 	%p7, %r4, 4;
	@%p7 bra 	$L__BB0_7;
	add.s32 	%r28, %r39, %r3;
	mul.wide.u32 	%rd21, %r28, 4;
	add.s64 	%rd22, %rd2, %rd21;
	ld.global.f32 	%f40, [%rd22];
	mad.lo.s32 	%r29, %r39, %r18, %r2;
	mul.wide.s32 	%rd23, %r29, 4;
	add.s64 	%rd24, %rd1, %rd23;
	ld.global.f32 	%f41, [%rd24];
	fma.rn.f32 	%f42, %f40, %f41, %f66;
	cvt.u64.u32 	%rd25, %r3;
	cvt.u64.u32 	%rd26, %r39;
	add.s64 	%rd27, %rd26, %rd25;
	shl.b64 	%rd28, %rd27, 2;
	add.s64 	%rd29, %rd2, %rd28;
	ld.global.f32 	%f43, [%rd29+4];
	mul.wide.s32 	%rd30, %r18, 4;
	add.s64 	%rd31, %rd24, %rd30;
	ld.global.f32 	%f44, [%rd31];
	fma.rn.f32 	%f45, %f43, %f44, %f42;
	ld.global.f32 	%f46, [%rd29+8];
	add.s64 	%rd32, %rd31, %rd30;
	ld.global.f32 	%f47, [%rd32];
	fma.rn.f32 	%f48, %f46, %f47, %f45;
	ld.global.f32 	%f49, [%rd29+12];
	add.s64 	%rd33, %rd32, %rd30;
	ld.global.f32 	%f50, [%rd33];
	fma.rn.f32 	%f66, %f49, %f50, %f48;
	add.s32 	%r39, %r39, 4;
$L__BB0_7:
	setp.eq.s32 	%p8, %r13, 0;
	@%p8 bra 	$L__BB0_12;
	setp.eq.s32 	%p9, %r13, 1;
	@%p9 bra 	$L__BB0_10;
	add.s32 	%r30, %r39, %r3;
	mul.wide.u32 	%rd34, %r30, 4;
	add.s64 	%rd35, %rd2, %rd34;
	ld.global.f32 	%f52, [%rd35];
	mad.lo.s32 	%r31, %r39, %r18, %r2;
	mul.wide.s32 	%rd36, %r31, 4;
	add.s64 	%rd37, %rd1, %rd36;
	ld.global.f32 	%f53, [%rd37];
	fma.rn.f32 	%f54, %f52, %f53, %f66;
	cvt.u64.u32 	%rd38, %r3;
	cvt.u64.u32 	%rd39, %r39;
	add.s64 	%rd40, %rd39, %rd38;
	shl.b64 	%rd41, %rd40, 2;
	add.s64 	%rd42, %rd2, %rd41;
	ld.global.f32 	%f55, [%rd42+4];
	mul.wide.s32 	%rd43, %r18, 4;
	add.s64 	%rd44, %rd37, %rd43;
	ld.global.f32 	%f56, [%rd44];
	fma.rn.f32 	%f66, %f55, %f56, %f54;
	add.s32 	%r39, %r39, 2;
$L__BB0_10:
	and.b32  	%r32, %r19, 1;
	setp.eq.b32 	%p10, %r32, 1;
	not.pred 	%p11, %p10;
	@%p11 bra 	$L__BB0_12;
	add.s32 	%r33, %r39, %r3;
	mul.wide.u32 	%rd45, %r33, 4;
	add.s64 	%rd46, %rd2, %rd45;
	ld.global.f32 	%f57, [%rd46];
	mad.lo.s32 	%r34, %r39, %r18, %r2;
	mul.wide.s32 	%rd47, %r34, 4;
	add.s64 	%rd48, %rd1, %rd47;
	ld.global.f32 	%f58, [%rd48];
	fma.rn.f32 	%f66, %f57, %f58, %f66;
$L__BB0_12:
	add.s32 	%r35, %r3, %r2;
	cvta.to.global.u64 	%rd49, %rd6;
	mul.wide.s32 	%rd50, %r35, 4;
	add.s64 	%rd51, %rd49, %rd50;
	st.global.f32 	[%rd51], %f66;
$L__BB0_13:
	ret;

}


// ===== COMPILED SASS (sm_100) =====

	.target	sm_100

	.elftype	@"ET_EXEC"


//--------------------- .note.nv.tkinfo           --------------------------
	.section	.note.nv.tkinfo,"",@"SHT_NOTE"
	.sectionflags	@"SHF_NOTE_NV_TKINFO"
	.tkinfo
        /*0018*/ 	.word	0x00000002
        /*0030*/ 	.string	""
        /*0030*/ 	.string	"ptxas"
        /*0030*/ 	.string	"Cuda compilation tools, release 13.0, V13.0.88"
        /*0030*/ 	.string	"Build cuda_13.0.r13.0/compiler.36424714_0"
        /*0030*/ 	.string	"-arch sm_100 -m 64 "



//--------------------- .note.nv.cuinfo           --------------------------
	.section	.note.nv.cuinfo,"",@"SHT_NOTE"
	.sectionflags	@"SHF_NOTE_NV_CUINFO"
        /*0018*/ 	.short	0x0002
        /*001a*/ 	.short	0x0064
        /*001c*/ 	.short	0x0082
	.zero		2


//--------------------- .nv.info                  --------------------------
	.section	.nv.info,"",@"SHT_CUDA_INFO"
	.align	4


	//----- nvinfo : EIATTR_REGCOUNT
	.align		4
        /*0000*/ 	.byte	0x04, 0x2f
        /*0002*/ 	.short	(.L_1 - .L_0)
	.align		4
.L_0:
        /*0004*/ 	.word	index@(_Z12Multy2MatrixiiiPfS_S_)
        /*0008*/ 	.word	0x00000020


	//----- nvinfo : EIATTR_FRAME_SIZE
	.align		4
.L_1:
        /*000c*/ 	.byte	0x04, 0x11
        /*000e*/ 	.short	(.L_3 - .L_2)
	.align		4
.L_2:
        /*0010*/ 	.word	index@(_Z12Multy2MatrixiiiPfS_S_)
        /*0014*/ 	.word	0x00000000


	//----- nvinfo : EIATTR_MIN_STACK_SIZE
	.align		4
.L_3:
        /*0018*/ 	.byte	0x04, 0x12
        /*001a*/ 	.short	(.L_5 - .L_4)
	.align		4
.L_4:
        /*001c*/ 	.word	index@(_Z12Multy2MatrixiiiPfS_S_)
        /*0020*/ 	.word	0x00000000
.L_5:


//--------------------- .nv.compat                --------------------------
	.section	.nv.compat,"",@"SHT_CUDA_COMPAT_INFO"
	.align	4
        /*0000*/ 	.byte	0x02, 0x09, 0x00, 0x00, 0x02, 0x02, 0x01, 0x00, 0x02, 0x05, 0x05, 0x00, 0x03, 0x07, 0x01, 0x01
        /*0010*/ 	.byte	0x02, 0x03, 0x00, 0x00, 0x02, 0x06, 0x01, 0x00, 0x04, 0x0b, 0x08, 0x00, 0x09, 0x00, 0x00, 0x00
        /*0020*/ 	.byte	0x00, 0x00, 0x00, 0x00


//--------------------- .nv.info._Z12Multy2MatrixiiiPfS_S_ --------------------------
	.section	.nv.info._Z12Multy2MatrixiiiPfS_S_,"",@"SHT_CUDA_INFO"
	.sectionflags	@""
	.align	4


	//----- nvinfo : EIATTR_CUDA_API_VERSION
	.align		4
        /*0000*/ 	.byte	0x04, 0x37
        /*0002*/ 	.short	(.L_7 - .L_6)
.L_6:
        /*0004*/ 	.word	0x00000082


	//----- nvinfo : EIATTR_KPARAM_INFO
	.align		4
.L_7:
        /*0008*/ 	.byte	0x04, 0x17
        /*000a*/ 	.short	(.L_9 - .L_8)
.L_8:
        /*000c*/ 	.word	0x00000000
        /*0010*/ 	.short	0x0005
        /*0012*/ 	.short	0x0020
        /*0014*/ 	.byte	0x00, 0xf5, 0x21, 0x00


	//----- nvinfo : EIATTR_KPARAM_INFO
	.align		4
.L_9:
        /*0018*/ 	.byte	0x04, 0x17
        /*001a*/ 	.short	(.L_11 - .L_10)
.L_10:
        /*001c*/ 	.word	0x00000000
        /*0020*/ 	.short	0x0004
        /*0022*/ 	.short	0x0018
        /*0024*/ 	.byte	0x00, 0xf5, 0x21, 0x00


	//----- nvinfo : EIATTR_KPARAM_INFO
	.align		4
.L_11:
        /*0028*/ 	.byte	0x04, 0x17
        /*002a*/ 	.short	(.L_13 - .L_12)
.L_12:
        /*002c*/ 	.word	0x00000000
        /*0030*/ 	.short	0x0003
        /*0032*/ 	.short	0x0010
        /*0034*/ 	.byte	0x00, 0xf5, 0x21, 0x00


	//----- nvinfo : EIATTR_KPARAM_INFO
	.align		4
.L_13:
        /*0038*/ 	.byte	0x04, 0x17
        /*003a*/ 	.short	(.L_15 - .L_14)
.L_14:
        /*003c*/ 	.word	0x00000000
        /*0040*/ 	.short	0x0002
        /*0042*/ 	.short	0x0008
        /*0044*/ 	.byte	0x00, 0xf0, 0x11, 0x00


	//----- nvinfo : EIATTR_KPARAM_INFO
	.align		4
.L_15:
        /*0048*/ 	.byte	0x04, 0x17
        /*004a*/ 	.short	(.L_17 - .L_16)
.L_16:
        /*004c*/ 	.word	0x00000000
        /*0050*/ 	.short	0x0001
        /*0052*/ 	.short	0x0004
        /*0054*/ 	.byte	0x00, 0xf0, 0x11, 0x00


	//----- nvinfo : EIATTR_KPARAM_INFO
	.align		4
.L_17:
        /*0058*/ 	.byte	0x04, 0x17
        /*005a*/ 	.short	(.L_19 - .L_18)
.L_18:
        /*005c*/ 	.word	0x00000000
        /*0060*/ 	.short	0x0000
        /*0062*/ 	.short	0x0000
        /*0064*/ 	.byte	0x00, 0xf0, 0x11, 0x00


	//----- nvinfo : EIATTR_SPARSE_MMA_MASK
	.align		4
.L_19:
        /*0068*/ 	.byte	0x03, 0x50
        /*006a*/ 	.short	0x0000


	//----- nvinfo : EIATTR_MAXREG_COUNT
	.align		4
        /*006c*/ 	.byte	0x03, 0x1b
        /*006e*/ 	.short	0x00ff


	//----- nvinfo : EIATTR_MERCURY_ISA_VERSION
	.align		4
        /*0070*/ 	.byte	0x03, 0x5f
        /*0072*/ 	.short	0x0101


	//----- nvinfo : EIATTR_VRC_CTA_INIT_COUNT
	.align		4
        /*0074*/ 	.byte	0x02, 0x4a
	.zero		1
	.zero		1


	//----- nvinfo : EIATTR_EXIT_INSTR_OFFSETS
	.align		4
        /*0078*/ 	.byte	0x04, 0x1c
        /*007a*/ 	.short	(.L_21 - .L_20)


	//   ....[0]....
.L_20:
        /*007c*/ 	.word	0x000000d0


	//   ....[1]....
        /*0080*/ 	.word	0x000008f0


	//----- nvinfo : EIATTR_CBANK_PARAM_SIZE
	.align		4
.L_21:
        /*0084*/ 	.byte	0x03, 0x19
        /*0086*/ 	.short	0x0028


	//----- nvinfo : EIATTR_PARAM_CBANK
	.align		4
        /*0088*/ 	.byte	0x04, 0x0a
        /*008a*/ 	.short	(.L_23 - .L_22)
	.align		4
.L_22:
        /*008c*/ 	.word	index@(.nv.constant0._Z12Multy2MatrixiiiPfS_S_)
        /*0090*/ 	.short	0x0380
        /*0092*/ 	.short	0x0028


	//----- nvinfo : EIATTR_SW_WAR
	.align		4
.L_23:
        /*0094*/ 	.byte	0x04, 0x36
        /*0096*/ 	.short	(.L_25 - .L_24)
.L_24:
        /*0098*/ 	.word	0x00000008
.L_25:


//--------------------- .nv.callgraph             --------------------------
	.section	.nv.callgraph,"",@"SHT_CUDA_CALLGRAPH"
	.align	4
	.sectionentsize	8
	.align		4
        /*0000*/ 	.word	0x00000000
	.align		4
        /*0004*/ 	.word	0xffffffff
	.align		4
        /*0008*/ 	.word	0x00000000
	.align		4
        /*000c*/ 	.word	0xfffffffe
	.align		4
        /*0010*/ 	.word	0x00000000
	.align		4
        /*0014*/ 	.word	0xfffffffd
	.align		4
        /*0018*/ 	.word	0x00000000
	.align		4
        /*001c*/ 	.word	0xfffffffc


//--------------------- .text._Z12Multy2MatrixiiiPfS_S_ --------------------------
	.section	.text._Z12Multy2MatrixiiiPfS_S_,"ax",@progbits
	.align	128
        .global         _Z12Multy2MatrixiiiPfS_S_
        .type           _Z12Multy2MatrixiiiPfS_S_,@function
        .size           _Z12Multy2MatrixiiiPfS_S_,(.L_x_5 - _Z12Multy2MatrixiiiPfS_S_)
        .other          _Z12Multy2MatrixiiiPfS_S_,@"STO_CUDA_ENTRY STV_DEFAULT"
_Z12Multy2MatrixiiiPfS_S_:
.text._Z12Multy2MatrixiiiPfS_S_:
[----:B------:R-:W-:Y:S01]  /*0000*/  LDC R1, c[0x0][0x37c] ;  /* 0x0000df00ff017b82 */ /* 0x000fe20000000800 */
[----:B------:R-:W0:Y:S07]  /*0010*/  S2R R3, SR_TID.X ;  /* 0x0000000000037919 */ /* 0x000e2e0000002100 */
[----:B------:R-:W1:Y:S01]  /*0020*/  LDC R17, c[0x0][0x364] ;  /* 0x0000d900ff117b82 */ /* 0x000e620000000800 */
[----:B------:R-:W2:Y:S01]  /*0030*/  LDCU UR6, c[0x0][0x388] ;  /* 0x00007100ff0677ac */ /* 0x000ea20008000800 */
[----:B------:R-:W1:Y:S06]  /*0040*/  S2R R2, SR_TID.Y ;  /* 0x0000000000027919 */ /* 0x000e6c0000002200 */
[----:B------:R-:W0:Y:S08]  /*0050*/  S2UR UR5, SR_CTAID.X ;  /* 0x00000000000579c3 */ /* 0x000e300000002500 */
[----:B------:R-:W0:Y:S08]  /*0060*/  LDC R16, c[0x0][0x360] ;  /* 0x0000d800ff107b82 */ /* 0x000e300000000800 */
[----:B------:R-:W1:Y:S08]  /*0070*/  S2UR UR4, SR_CTAID.Y ;  /* 0x00000000000479c3 */ /* 0x000e700000002600 */
[----:B------:R-:W3:Y:S01]  /*0080*/  LDC R0, c[0x0][0x384] ;  /* 0x0000e100ff007b82 */ /* 0x000ee20000000800 */
[----:B0-----:R-:W-:-:S05]  /*0090*/  IMAD R16, R16, UR5, R3 ;  /* 0x0000000510107c24 */ /* 0x001fca000f8e0203 */
[----:B--2---:R-:W-:Y:S01]  /*00a0*/  ISETP.GE.AND P0, PT, R16, UR6, PT ;  /* 0x0000000610007c0c */ /* 0x004fe2000bf06270 */
[----:B-1----:R-:W-:-:S05]  /*00b0*/  IMAD R17, R17, UR4, R2 ;  /* 0x0000000411117c24 */ /* 0x002fca000f8e0202 */
[----:B---3--:R-:W-:-:S13]  /*00c0*/  ISETP.GE.OR P0, PT, R17, R0, P0 ;  /* 0x000000001100720c */ /* 0x008fda0000706670 */
[----:B------:R-:W-:Y:S05]  /*00d0*/  @P0 EXIT ;  /* 0x000000000000094d */ /* 0x000fea0003800000 */
[C---:B------:R-:W-:Y:S01]  /*00e0*/  ISETP.GE.U32.AND P1, PT, R0.reuse, 0x8, PT ;  /* 0x000000080000780c */ /* 0x040fe20003f26070 */
[----:B------:R-:W0:Y:S01]  /*00f0*/  LDCU.64 UR4, c[0x0][0x358] ;  /* 0x00006b00ff0477ac */ /* 0x000e220008000a00 */
[----:B------:R-:W-:Y:S01]  /*0100*/  LOP3.LUT R24, R0, 0x7, RZ, 0xc0, !PT ;  /* 0x0000000700187812 */ /* 0x000fe200078ec0ff */
[----:B------:R-:W-:Y:S02]  /*0110*/  HFMA2 R22, -RZ, RZ, 0, 0 ;  /* 0x00000000ff167431 */ /* 0x000fe400000001ff */
[----:B------:R-:W-:Y:S01]  /*0120*/  IMAD R17, R17, R0, RZ ;  /* 0x0000000011117224 */ /* 0x000fe200078e02ff */
[----:B------:R-:W-:Y:S02]  /*0130*/  MOV R20, RZ ;  /* 0x000000ff00147202 */ /* 0x000fe40000000f00 */
[----:B------:R-:W-:-:S05]  /*0140*/  ISETP.NE.AND P0, PT, R24, RZ, PT ;  /* 0x000000ff1800720c */ /* 0x000fca0003f05270 */
[----:B------:R-:W-:Y:S08]  /*0150*/  @!P1 BRA `(.L_x_0) ;  /* 0x0000000000c89947 */ /* 0x000ff00003800000 */
[----:B------:R-:W1:Y:S01]  /*0160*/  LDC.64 R2, c[0x0][0x390] ;  /* 0x0000e400ff027b82 */ /* 0x000e620000000a00 */
[----:B------:R-:W-:Y:S02]  /*0170*/  LOP3.LUT R20, R0, 0x7ffffff8, RZ, 0xc0, !PT ;  /* 0x7ffffff800147812 */ /* 0x000fe400078ec0ff */
[----:B------:R-:W-:Y:S02]  /*0180*/  MOV R22, RZ ;  /* 0x000000ff00167202 */ /* 0x000fe40000000f00 */
[----:B------:R-:W-:Y:S02]  /*0190*/  MOV R19, R16 ;  /* 0x0000001000137202 */ /* 0x000fe40000000f00 */
[----:B------:R-:W-:Y:S01]  /*01a0*/  IADD3 R18, PT, PT, -R20, RZ, RZ ;  /* 0x000000ff14127210 */ /* 0x000fe20007ffe1ff */
[----:B-1----:R-:W-:-:S03]  /*01b0*/  IMAD.WIDE.U32 R2, R17, 0x4, R2 ;  /* 0x0000000411027825 */ /* 0x002fc600078e0002 */
[----:B------:R-:W-:-:S04]  /*01c0*/  IADD3 R5, P1, PT, R2, 0x10, RZ ;  /* 0x0000001002057810 */ /* 0x000fc80007f3e0ff */
[----:B------:R-:W-:-:S09]  /*01d0*/  IADD3.X R4, PT, PT, RZ, R3, RZ, P1, !PT ;  /* 0x00000003ff047210 */ /* 0x000fd20000ffe4ff */
.L_x_1:
[----:B------:R-:W1:Y:S01]  /*01e0*/  LDC.64 R12, c[0x0][0x398] ;  /* 0x0000e600ff0c7b82 */ /* 0x000e620000000a00 */
[----:B------:R-:W-:Y:S02]  /*01f0*/  MOV R2, R5 ;  /* 0x0000000500027202 */ /* 0x000fe40000000f00 */
[----:B------:R-:W-:-:S05]  /*0200*/  MOV R3, R4 ;  /* 0x0000000400037202 */ /* 0x000fca0000000f00 */
[----:B0-----:R-:W2:Y:S01]  /*0210*/  LDG.E R27, desc[UR4][R2.64+-0x10] ;  /* 0xfffff004021b7981 */ /* 0x001ea2000c1e1900 */
[----:B------:R-:W0:Y:S03]  /*0220*/  LDC R21, c[0x0][0x380] ;  /* 0x0000e000ff157b82 */ /* 0x000e260000000800 */
[----:B------:R-:W3:Y:S04]  /*0230*/  LDG.E R23, desc[UR4][R2.64+-0xc] ;  /* 0xfffff40402177981 */ /* 0x000ee8000c1e1900 */
[----:B------:R-:W4:Y:S04]  /*0240*/  LDG.E R29, desc[UR4][R2.64+-0x8] ;  /* 0xfffff804021d7981 */ /* 0x000f28000c1e1900 */
[----:B------:R-:W5:Y:S01]  /*0250*/  LDG.E R28, desc[UR4][R2.64+-0x4] ;  /* 0xfffffc04021c7981 */ /* 0x000f62000c1e1900 */
[----:B-1----:R-:W-:-:S05]  /*0260*/  IMAD.WIDE R12, R19, 0x4, R12 ;  /* 0x00000004130c7825 */ /* 0x002fca00078e020c */
[----:B------:R1:W2:Y:S01]  /*0270*/  LDG.E R25, desc[UR4][R12.64] ;  /* 0x000000040c197981 */ /* 0x0002a2000c1e1900 */
[----:B0-----:R-:W-:-:S04]  /*0280*/  IMAD.WIDE R14, R21, 0x4, R12 ;  /* 0x00000004150e7825 */ /* 0x001fc800078e020c */
[C---:B------:R-:W-:Y:S02]  /*0290*/  IMAD.WIDE R6, R21.reuse, 0x4, R14 ;  /* 0x0000000415067825 */ /* 0x040fe400078e020e */
[----:B------:R-:W3:Y:S02]  /*02a0*/  LDG.E R14, desc[UR4][R14.64] ;  /* 0x000000040e0e7981 */ /* 0x000ee4000c1e1900 */
[C---:B------:R-:W-:Y:S02]  /*02b0*/  IMAD.WIDE R4, R21.reuse, 0x4, R6 ;  /* 0x0000000415047825 */ /* 0x040fe400078e0206 */
[----:B------:R0:W4:Y:S02]  /*02c0*/  LDG.E R26, desc[UR4][R6.64] ;  /* 0x00000004061a7981 */ /* 0x000124000c1e1900 */
[C---:B------:R-:W-:Y:S02]  /*02d0*/  IMAD.WIDE R8, R21.reuse, 0x4, R4 ;  /* 0x0000000415087825 */ /* 0x040fe400078e0204 */
[----:B------:R-:W5:Y:S02]  /*02e0*/  LDG.E R5, desc[UR4][R4.64] ;  /* 0x0000000404057981 */ /* 0x000f64000c1e1900 */
[----:B------:R-:W-:-:S02]  /*02f0*/  IMAD.WIDE R10, R21, 0x4, R8 ;  /* 0x00000004150a7825 */ /* 0x000fc400078e0208 */
[----:B------:R-:W5:Y:S02]  /*0300*/  LDG.E R9, desc[UR4][R8.64] ;  /* 0x0000000408097981 */ /* 0x000f64000c1e1900 */
[C---:B-1----:R-:W-:Y:S02]  /*0310*/  IMAD.WIDE R12, R21.reuse, 0x4, R10 ;  /* 0x00000004150c7825 */ /* 0x042fe400078e020a */
[----:B------:R-:W5:Y:S04]  /*0320*/  LDG.E R4, desc[UR4][R2.64] ;  /* 0x0000000402047981 */ /* 0x000f68000c1e1900 */
[----:B------:R-:W5:Y:S01]  /*0330*/  LDG.E R10, desc[UR4][R10.64] ;  /* 0x000000040a0a7981 */ /* 0x000f62000c1e1900 */
[----:B0-----:R-:W-:-:S03]  /*0340*/  IMAD.WIDE R6, R21, 0x4, R12 ;  /* 0x0000000415067825 */ /* 0x001fc600078e020c */
[----:B------:R-:W5:Y:S04]  /*0350*/  LDG.E R15, desc[UR4][R12.64] ;  /* 0x000000040c0f7981 */ /* 0x000f68000c1e1900 */
[----:B------:R-:W5:Y:S04]  /*0360*/  LDG.E R7, desc[UR4][R6.64] ;  /* 0x0000000406077981 */ /* 0x000f68000c1e1900 */
[----:B------:R-:W5:Y:S01]  /*0370*/  LDG.E R6, desc[UR4][R2.64+0xc] ;  /* 0x00000c0402067981 */ /* 0x000f62000c1e1900 */
[----:B--2---:R-:W-:-:S03]  /*0380*/  FFMA R22, R27, R25, R22 ;  /* 0x000000191b167223 */ /* 0x004fc60000000016 */
[----:B------:R-:W2:Y:S04]  /*0390*/  LDG.E R25, desc[UR4][R2.64+0x4] ;  /* 0x0000040402197981 */ /* 0x000ea8000c1e1900 */
[----:B------:R-:W2:Y:S01]  /*03a0*/  LDG.E R27, desc[UR4][R2.64+0x8] ;  /* 0x00000804021b7981 */ /* 0x000ea2000c1e1900 */
[----:B------:R-:W-:Y:S01]  /*03b0*/  IADD3 R18, PT, PT, R18, 0x8, RZ ;  /* 0x0000000812127810 */ /* 0x000fe20007ffe0ff */
[----:B---3--:R-:W-:-:S04]  /*03c0*/  FFMA R14, R23, R14, R22 ;  /* 0x0000000e170e7223 */ /* 0x008fc80000000016 */
[----:B----4-:R-:W-:Y:S01]  /*03d0*/  FFMA R29, R29, R26, R14 ;  /* 0x0000001a1d1d7223 */ /* 0x010fe2000000000e */
[----:B------:R-:W-:-:S03]  /*03e0*/  ISETP.NE.AND P1, PT, R18, RZ, PT ;  /* 0x000000ff1200720c */ /* 0x000fc60003f25270 */
[----:B-----5:R-:W-:-:S04]  /*03f0*/  FFMA R5, R28, R5, R29 ;  /* 0x000000051c057223 */ /* 0x020fc8000000001d */
[----:B------:R-:W-:Y:S01]  /*0400*/  FFMA R4, R4, R9, R5 ;  /* 0x0000000904047223 */ /* 0x000fe20000000005 */
[----:B------:R-:W-:Y:S02]  /*0410*/  IADD3 R5, P2, PT, R2, 0x20, RZ ;  /* 0x0000002002057810 */ /* 0x000fe40007f5e0ff */
[----:B------:R-:W-:Y:S01]  /*0420*/  LEA R19, R21, R19, 0x3 ;  /* 0x0000001315137211 */ /* 0x000fe200078e18ff */
[----:B--2---:R-:W-:-:S04]  /*0430*/  FFMA R4, R25, R10, R4 ;  /* 0x0000000a19047223 */ /* 0x004fc80000000004 */
[----:B------:R-:W-:Y:S01]  /*0440*/  FFMA R15, R27, R15, R4 ;  /* 0x0000000f1b0f7223 */ /* 0x000fe20000000004 */
[----:B------:R-:W-:-:S03]  /*0450*/  IADD3.X R4, PT, PT, RZ, R3, RZ, P2, !PT ;  /* 0x00000003ff047210 */ /* 0x000fc600017fe4ff */
[----:B------:R-:W-:Y:S01]  /*0460*/  FFMA R22, R6, R7, R15 ;  /* 0x0000000706167223 */ /* 0x000fe2000000000f */
[----:B------:R-:W-:Y:S06]  /*0470*/  @P1 BRA `(.L_x_1) ;  /* 0xfffffffc00581947 */ /* 0x000fec000383ffff */
.L_x_0:
[----:B------:R-:W-:Y:S05]  /*0480*/  @!P0 BRA `(.L_x_2) ;  /* 0x0000000400088947 */ /* 0x000fea0003800000 */
[----:B------:R-:W-:Y:S02]  /*0490*/  ISETP.GE.U32.AND P1, PT, R24, 0x4, PT ;  /* 0x000000041800780c */ /* 0x000fe40003f26070 */
[----:B------:R-:W-:-:S04]  /*04a0*/  LOP3.LUT R14, R0, 0x3, RZ, 0xc0, !PT ;  /* 0x00000003000e7812 */ /* 0x000fc800078ec0ff */
[----:B------:R-:W-:-:S07]  /*04b0*/  ISETP.NE.AND P0, PT, R14, RZ, PT ;  /* 0x000000ff0e00720c */ /* 0x000fce0003f05270 */
[----:B------:R-:W-:Y:S06]  /*04c0*/  @!P1 BRA `(.L_x_3) ;  /* 0x0000000000709947 */ /* 0x000fec0003800000 */
[----:B------:R-:W1:Y:S01]  /*04d0*/  LDC R7, c[0x0][0x380] ;  /* 0x0000e000ff077b82 */ /* 0x000e620000000800 */
[----:B------:R-:W2:Y:S01]  /*04e0*/  LDCU.64 UR6, c[0x0][0x390] ;  /* 0x00007200ff0677ac */ /* 0x000ea20008000a00 */
[CC--:B------:R-:W-:Y:S02]  /*04f0*/  IADD3 R3, PT, PT, R17.reuse, R20.reuse, RZ ;  /* 0x0000001411037210 */ /* 0x0c0fe40007ffe0ff */
[----:B------:R-:W-:-:S04]  /*0500*/  IADD3 R4, P1, PT, R17, R20, RZ ;  /* 0x0000001411047210 */ /* 0x000fc80007f3e0ff */
[----:B------:R-:W3:Y:S08]  /*0510*/  LDC.64 R8, c[0x0][0x398] ;  /* 0x0000e600ff087b82 */ /* 0x000ef00000000a00 */
[----:B------:R-:W4:Y:S01]  /*0520*/  LDC.64 R12, c[0x0][0x390] ;  /* 0x0000e400ff0c7b82 */ /* 0x000f220000000a00 */
[----:B-1----:R-:W-:-:S04]  /*0530*/  IMAD R5, R20, R7, R16 ;  /* 0x0000000714057224 */ /* 0x002fc800078e0210 */
[----:B---3--:R-:W-:-:S04]  /*0540*/  IMAD.WIDE R8, R5, 0x4, R8 ;  /* 0x0000000405087825 */ /* 0x008fc800078e0208 */
[----:B------:R-:W-:Y:S02]  /*0550*/  IMAD.WIDE R10, R7, 0x4, R8 ;  /* 0x00000004070a7825 */ /* 0x000fe400078e0208 */
[----:B0-----:R-:W3:Y:S02]  /*0560*/  LDG.E R8, desc[UR4][R8.64] ;  /* 0x0000000408087981 */ /* 0x001ee4000c1e1900 */
[----:B----4-:R-:W-:Y:S01]  /*0570*/  IMAD.WIDE.U32 R12, R3, 0x4, R12 ;  /* 0x00000004030c7825 */ /* 0x010fe200078e000c */
[----:B------:R-:W-:Y:S02]  /*0580*/  IADD3.X R3, PT, PT, RZ, RZ, RZ, P1, !PT ;  /* 0x000000ffff037210 */ /* 0x000fe40000ffe4ff */
[----:B--2---:R-:W-:-:S03]  /*0590*/  LEA R2, P1, R4, UR6, 0x2 ;  /* 0x0000000604027c11 */ /* 0x004fc6000f8210ff */
[----:B------:R-:W3:Y:S01]  /*05a0*/  LDG.E R13, desc[UR4][R12.64] ;  /* 0x000000040c0d7981 */ /* 0x000ee2000c1e1900 */
[----:B------:R-:W-:Y:S01]  /*05b0*/  LEA.HI.X R3, R4, UR7, R3, 0x2, P1 ;  /* 0x0000000704037c11 */ /* 0x000fe200088f1403 */
[C---:B------:R-:W-:Y:S02]  /*05c0*/  IMAD.WIDE R4, R7.reuse, 0x4, R10 ;  /* 0x0000000407047825 */ /* 0x040fe400078e020a */
[----:B------:R-:W2:Y:S04]  /*05d0*/  LDG.E R10, desc[UR4][R10.64] ;  /* 0x000000040a0a7981 */ /* 0x000ea8000c1e1900 */
[----:B------:R-:W2:Y:S01]  /*05e0*/  LDG.E R15, desc[UR4][R2.64+0x4] ;  /* 0x00000404020f7981 */ /* 0x000ea2000c1e1900 */
[----:B------:R-:W-:-:S03]  /*05f0*/  IMAD.WIDE R6, R7, 0x4, R4 ;  /* 0x0000000407067825 */ /* 0x000fc600078e0204 */
[----:B------:R-:W4:Y:S04]  /*0600*/  LDG.E R19, desc[UR4][R4.64] ;  /* 0x0000000404137981 */ /* 0x000f28000c1e1900 */
[----:B------:R-:W4:Y:S04]  /*0610*/  LDG.E R18, desc[UR4][R2.64+0x8] ;  /* 0x0000080402127981 */ /* 0x000f28000c1e1900 */
[----:B------:R-:W5:Y:S04]  /*0620*/  LDG.E R24, desc[UR4][R2.64+0xc] ;  /* 0x00000c0402187981 */ /* 0x000f68000c1e1900 */
[----:B------:R-:W5:Y:S01]  /*0630*/  LDG.E R6, desc[UR4][R6.64] ;  /* 0x0000000406067981 */ /* 0x000f62000c1e1900 */
[----:B------:R-:W-:Y:S01]  /*0640*/  IADD3 R20, PT, PT, R20, 0x4, RZ ;  /* 0x0000000414147810 */ /* 0x000fe20007ffe0ff */
[----:B---3--:R-:W-:-:S04]  /*0650*/  FFMA R22, R13, R8, R22 ;  /* 0x000000080d167223 */ /* 0x008fc80000000016 */
[----:B--2---:R-:W-:-:S04]  /*0660*/  FFMA R15, R15, R10, R22 ;  /* 0x0000000a0f0f7223 */ /* 0x004fc80000000016 */
[----:B----4-:R-:W-:-:S04]  /*0670*/  FFMA R15, R18, R19, R15 ;  /* 0x00000013120f7223 */ /* 0x010fc8000000000f */
[----:B-----5:R-:W-:-:S07]  /*0680*/  FFMA R22, R24, R6, R15 ;  /* 0x0000000618167223 */ /* 0x020fce000000000f */
.L_x_3:
[----:B------:R-:W-:Y:S05]  /*0690*/  @!P0 BRA `(.L_x_2) ;  /* 0x0000000000848947 */ /* 0x000fea0003800000 */
[----:B------:R-:W-:Y:S01]  /*06a0*/  ISETP.NE.AND P1, PT, R14, 0x1, PT ;  /* 0x000000010e00780c */ /* 0x000fe20003f25270 */
[----:B------:R-:W1:Y:S01]  /*06b0*/  LDC.64 R8, c[0x0][0x398] ;  /* 0x0000e600ff087b82 */ /* 0x000e620000000a00 */
[----:B------:R-:W-:-:S04]  /*06c0*/  LOP3.LUT R0, R0, 0x1, RZ, 0xc0, !PT ;  /* 0x0000000100007812 */ /* 0x000fc800078ec0ff */
[----:B------:R-:W-:-:S03]  /*06d0*/  ISETP.NE.U32.AND P0, PT, R0, 0x1, PT ;  /* 0x000000010000780c */ /* 0x000fc60003f05070 */
[----:B------:R-:W2:Y:S04]  /*06e0*/  LDC.64 R14, c[0x0][0x390] ;  /* 0x0000e400ff0e7b82 */ /* 0x000ea80000000a00 */
[CC--:B------:R-:W-:Y:S02]  /*06f0*/  @P1 IADD3 R0, P2, PT, R17.reuse, R20.reuse, RZ ;  /* 0x0000001411001210 */ /* 0x0c0fe40007f5e0ff */
[----:B------:R-:W-:Y:S02]  /*0700*/  @P1 IADD3 R11, PT, PT, R17, R20, RZ ;  /* 0x00000014110b1210 */ /* 0x000fe40007ffe0ff */
[----:B------:R-:W3:Y:S01]  /*0710*/  @P1 LDC R21, c[0x0][0x380] ;  /* 0x0000e000ff151b82 */ /* 0x000ee20000000800 */
[----:B------:R-:W-:-:S07]  /*0720*/  @P1 IADD3.X R10, PT, PT, RZ, RZ, RZ, P2, !PT ;  /* 0x000000ffff0a1210 */ /* 0x000fce00017fe4ff */
[----:B------:R-:W4:Y:S08]  /*0730*/  @P1 LDC.64 R6, c[0x0][0x390] ;  /* 0x0000e400ff061b82 */ /* 0x000f300000000a00 */
[----:B------:R-:W5:Y:S01]  /*0740*/  @!P0 LDC R13, c[0x0][0x380] ;  /* 0x0000e000ff0d8b82 */ /* 0x000f620000000800 */
[----:B--2---:R-:W-:-:S06]  /*0750*/  @P1 IMAD.WIDE.U32 R14, R11, 0x4, R14 ;  /* 0x000000040b0e1825 */ /* 0x004fcc00078e000e */
[----:B0-----:R-:W2:Y:S01]  /*0760*/  @P1 LDG.E R15, desc[UR4][R14.64] ;  /* 0x000000040e0f1981 */ /* 0x001ea2000c1e1900 */
[----:B------:R-:W0:Y:S01]  /*0770*/  LDC.64 R4, c[0x0][0x390] ;  /* 0x0000e400ff047b82 */ /* 0x000e220000000a00 */
[C---:B---3--:R-:W-:Y:S01]  /*0780*/  @P1 IMAD R19, R20.reuse, R21, R16 ;  /* 0x0000001514131224 */ /* 0x048fe200078e0210 */
[----:B------:R-:W-:-:S03]  /*0790*/  @P1 IADD3 R20, PT, PT, R20, 0x2, RZ ;  /* 0x0000000214141810 */ /* 0x000fc60007ffe0ff */
[----:B-1----:R-:W-:-:S03]  /*07a0*/  @P1 IMAD.WIDE R8, R19, 0x4, R8 ;  /* 0x0000000413081825 */ /* 0x002fc600078e0208 */
[----:B------:R-:W1:Y:S01]  /*07b0*/  LDC.64 R2, c[0x0][0x398] ;  /* 0x0000e600ff027b82 */ /* 0x000e620000000a00 */
[C---:B----4-:R-:W-:Y:S02]  /*07c0*/  @P1 LEA R6, P2, R0.reuse, R6, 0x2 ;  /* 0x0000000600061211 */ /* 0x050fe400078410ff */
[----:B------:R-:W-:Y:S02]  /*07d0*/  @!P0 IADD3 R19, PT, PT, R17, R20, RZ ;  /* 0x0000001411138210 */ /* 0x000fe40007ffe0ff */
[----:B------:R-:W-:Y:S01]  /*07e0*/  @P1 LEA.HI.X R7, R0, R7, R10, 0x2, P2 ;  /* 0x0000000700071211 */ /* 0x000fe200010f140a */
[----:B------:R-:W-:Y:S01]  /*07f0*/  @P1 IMAD.WIDE R10, R21, 0x4, R8 ;  /* 0x00000004150a1825 */ /* 0x000fe200078e0208 */
[----:B------:R-:W2:Y:S03]  /*0800*/  @P1 LDG.E R0, desc[UR4][R8.64] ;  /* 0x0000000408001981 */ /* 0x000ea6000c1e1900 */
[----:B-----5:R-:W-:Y:S01]  /*0810*/  @!P0 IMAD R13, R20, R13, R16 ;  /* 0x0000000d140d8224 */ /* 0x020fe200078e0210 */
[----:B------:R-:W3:Y:S04]  /*0820*/  @P1 LDG.E R7, desc[UR4][R6.64+0x4] ;  /* 0x0000040406071981 */ /* 0x000ee8000c1e1900 */
[----:B------:R-:W3:Y:S01]  /*0830*/  @P1 LDG.E R10, desc[UR4][R10.64] ;  /* 0x000000040a0a1981 */ /* 0x000ee2000c1e1900 */
[----:B0-----:R-:W-:-:S06]  /*0840*/  @!P0 IMAD.WIDE.U32 R4, R19, 0x4, R4 ;  /* 0x0000000413048825 */ /* 0x001fcc00078e0004 */
[----:B------:R-:W4:Y:S01]  /*0850*/  @!P0 LDG.E R5, desc[UR4][R4.64] ;  /* 0x0000000404058981 */ /* 0x000f22000c1e1900 */
[----:B-1----:R-:W-:-:S06]  /*0860*/  @!P0 IMAD.WIDE R2, R13, 0x4, R2 ;  /* 0x000000040d028825 */ /* 0x002fcc00078e0202 */
[----:B------:R-:W4:Y:S01]  /*0870*/  @!P0 LDG.E R2, desc[UR4][R2.64] ;  /* 0x0000000402028981 */ /* 0x000f22000c1e1900 */
[----:B--2---:R-:W-:-:S04]  /*0880*/  @P1 FFMA R0, R15, R0, R22 ;  /* 0x000000000f001223 */ /* 0x004fc80000000016 */
[----:B---3--:R-:W-:-:S04]  /*0890*/  @P1 FFMA R22, R7, R10, R0 ;  /* 0x0000000a07161223 */ /* 0x008fc80000000000 */
[----:B----4-:R-:W-:-:S07]  /*08a0*/  @!P0 FFMA R22, R5, R2, R22 ;  /* 0x0000000205168223 */ /* 0x010fce0000000016 */
.L_x_2:
[----:B------:R-:W1:Y:S01]  /*08b0*/  LDC.64 R2, c[0x0][0x3a0] ;  /* 0x0000e800ff027b82 */ /* 0x000e620000000a00 */
[----:B------:R-:W-:-:S05]  /*08c0*/  IADD3 R17, PT, PT, R16, R17, RZ ;  /* 0x0000001110117210 */ /* 0x000fca0007ffe0ff */
[----:B-1----:R-:W-:-:S05]  /*08d0*/  IMAD.WIDE R2, R17, 0x4, R2 ;  /* 0x0000000411027825 */ /* 0x002fca00078e0202 */
[----:B0-----:R-:W-:Y:S01]  /*08e0*/  STG.E desc[UR4][R2.64], R22 ;  /* 0x0000001602007986 */ /* 0x001fe2000c101904 */
[----:B------:R-:W-:Y:S05]  /*08f0*/  EXIT ;  /* 0x000000000000794d */ /* 0x000fea0003800000 */
.L_x_4:
[----:B------:R-:W-:-:S00]  /*0900*/  BRA `(.L_x_4) ;  /* 0xfffffffc00fc7947 */ /* 0x000fc0000383ffff */
[----:B------:R-:W-:-:S00]  /*0910*/  NOP ;  /* 0x0000000000007918 */ /* 0x000fc00000000000 */
        /* <DEDUP_REMOVED lines=14> */
.L_x_5:


//--------------------- .nv.shared.reserved.0     --------------------------
	.section	.nv.shared.reserved.0,"aw",@nobits
	.weak		__nv_reservedSMEM_offset_0_alias
	.size		__nv_reservedSMEM_offset_0_alias, 0, 64
	.other		__nv_reservedSMEM_offset_0_alias,@"STO_CUDA_RESERVED_SHARED STV_DEFAULT"
__nv_reservedSMEM_offset_0_alias:
	.zero		0
	.zero		64


//--------------------- .nv.constant0._Z12Multy2MatrixiiiPfS_S_ --------------------------
	.section	.nv.constant0._Z12Multy2MatrixiiiPfS_S_,"a",@progbits
	.sectionflags	@""
	.align	4
.nv.constant0._Z12Multy2MatrixiiiPfS_S_:
	.zero		936


//--------------------- SYMBOLS --------------------------

	.type		.nv.reservedSmem.offset0,@object
	.size		.nv.reservedSmem.offset0,0x4
